//
// Generated by NVIDIA NVVM Compiler
//
// Compiler Build ID: CL-36424714
// Cuda compilation tools, release 13.0, V13.0.88
// Based on NVVM 20.0.0
//

.version 9.0
.target sm_100
.address_size 64

	// .globl	_Z6matmulPiS_S_i
// _ZZ6matmulPiS_S_iE2as has been demoted
// _ZZ6matmulPiS_S_iE2bs has been demoted

.visible .entry _Z6matmulPiS_S_i(
	.param .u64 .ptr .align 1 _Z6matmulPiS_S_i_param_0,
	.param .u64 .ptr .align 1 _Z6matmulPiS_S_i_param_1,
	.param .u64 .ptr .align 1 _Z6matmulPiS_S_i_param_2,
	.param .u32 _Z6matmulPiS_S_i_param_3
)
{
	.reg .pred 	%p<3>;
	.reg .b32 	%r<132>;
	.reg .b64 	%rd<13>;
	// demoted variable
	.shared .align 4 .b8 _ZZ6matmulPiS_S_iE2as[4096];
	// demoted variable
	.shared .align 4 .b8 _ZZ6matmulPiS_S_iE2bs[4096];
	ld.param.u64 	%rd3, [_Z6matmulPiS_S_i_param_0];
	ld.param.u64 	%rd4, [_Z6matmulPiS_S_i_param_1];
	ld.param.u64 	%rd5, [_Z6matmulPiS_S_i_param_2];
	ld.param.u32 	%r20, [_Z6matmulPiS_S_i_param_3];
	mov.u32 	%r1, %tid.x;
	mov.u32 	%r2, %tid.y;
	mov.u32 	%r21, %ctaid.x;
	mov.u32 	%r22, %ctaid.y;
	shl.b32 	%r3, %r20, 5;
	mul.lo.s32 	%r4, %r3, %r22;
	shl.b32 	%r23, %r21, 5;
	mad.lo.s32 	%r5, %r20, %r2, %r1;
	add.s32 	%r6, %r5, %r23;
	max.s32 	%r24, %r1, %r2;
	setp.ge.s32 	%p1, %r24, %r20;
	@%p1 bra 	$L__BB0_4;
	shl.b32 	%r26, %r2, 7;
	mov.u32 	%r27, _ZZ6matmulPiS_S_iE2as;
	add.s32 	%r7, %r27, %r26;
	shl.b32 	%r28, %r1, 2;
	add.s32 	%r8, %r7, %r28;
	mov.u32 	%r29, _ZZ6matmulPiS_S_iE2bs;
	add.s32 	%r10, %r29, %r28;
	add.s32 	%r9, %r10, %r26;
	add.s32 	%r130, %r5, %r4;
	cvta.to.global.u64 	%rd1, %rd3;
	cvta.to.global.u64 	%rd2, %rd4;
	mov.b32 	%r128, 0;
	mov.u32 	%r129, %r6;
	mov.u32 	%r131, %r128;
$L__BB0_2:
	mul.wide.s32 	%rd6, %r129, 4;
	add.s64 	%rd7, %rd2, %rd6;
	mul.wide.s32 	%rd8, %r130, 4;
	add.s64 	%rd9, %rd1, %rd8;
	ld.global.u32 	%r30, [%rd9];
	st.shared.u32 	[%r8], %r30;
	ld.global.u32 	%r31, [%rd7];
	st.shared.u32 	[%r9], %r31;
	bar.sync 	0;
	ld.shared.u32 	%r32, [%r7];
	ld.shared.u32 	%r33, [%r10];
	mad.lo.s32 	%r34, %r33, %r32, %r131;
	ld.shared.u32 	%r35, [%r7+4];
	ld.shared.u32 	%r36, [%r10+128];
	mad.lo.s32 	%r37, %r36, %r35, %r34;
	ld.shared.u32 	%r38, [%r7+8];
	ld.shared.u32 	%r39, [%r10+256];
	mad.lo.s32 	%r40, %r39, %r38, %r37;
	ld.shared.u32 	%r41, [%r7+12];
	ld.shared.u32 	%r42, [%r10+384];
	mad.lo.s32 	%r43, %r42, %r41, %r40;
	ld.shared.u32 	%r44, [%r7+16];
	ld.shared.u32 	%r45, [%r10+512];
	mad.lo.s32 	%r46, %r45, %r44, %r43;
	ld.shared.u32 	%r47, [%r7+20];
	ld.shared.u32 	%r48, [%r10+640];
	mad.lo.s32 	%r49, %r48, %r47, %r46;
	ld.shared.u32 	%r50, [%r7+24];
	ld.shared.u32 	%r51, [%r10+768];
	mad.lo.s32 	%r52, %r51, %r50, %r49;
	ld.shared.u32 	%r53, [%r7+28];
	ld.shared.u32 	%r54, [%r10+896];
	mad.lo.s32 	%r55, %r54, %r53, %r52;
	ld.shared.u32 	%r56, [%r7+32];
	ld.shared.u32 	%r57, [%r10+1024];
	mad.lo.s32 	%r58, %r57, %r56, %r55;
	ld.shared.u32 	%r59, [%r7+36];
	ld.shared.u32 	%r60, [%r10+1152];
	mad.lo.s32 	%r61, %r60, %r59, %r58;
	ld.shared.u32 	%r62, [%r7+40];
	ld.shared.u32 	%r63, [%r10+1280];
	mad.lo.s32 	%r64, %r63, %r62, %r61;
	ld.shared.u32 	%r65, [%r7+44];
	ld.shared.u32 	%r66, [%r10+1408];
	mad.lo.s32 	%r67, %r66, %r65, %r64;
	ld.shared.u32 	%r68, [%r7+48];
	ld.shared.u32 	%r69, [%r10+1536];
	mad.lo.s32 	%r70, %r69, %r68, %r67;
	ld.shared.u32 	%r71, [%r7+52];
	ld.shared.u32 	%r72, [%r10+1664];
	mad.lo.s32 	%r73, %r72, %r71, %r70;
	ld.shared.u32 	%r74, [%r7+56];
	ld.shared.u32 	%r75, [%r10+1792];
	mad.lo.s32 	%r76, %r75, %r74, %r73;
	ld.shared.u32 	%r77, [%r7+60];
	ld.shared.u32 	%r78, [%r10+1920];
	mad.lo.s32 	%r79, %r78, %r77, %r76;
	ld.shared.u32 	%r80, [%r7+64];
	ld.shared.u32 	%r81, [%r10+2048];
	mad.lo.s32 	%r82, %r81, %r80, %r79;
	ld.shared.u32 	%r83, [%r7+68];
	ld.shared.u32 	%r84, [%r10+2176];
	mad.lo.s32 	%r85, %r84, %r83, %r82;
	ld.shared.u32 	%r86, [%r7+72];
	ld.shared.u32 	%r87, [%r10+2304];
	mad.lo.s32 	%r88, %r87, %r86, %r85;
	ld.shared.u32 	%r89, [%r7+76];
	ld.shared.u32 	%r90, [%r10+2432];
	mad.lo.s32 	%r91, %r90, %r89, %r88;
	ld.shared.u32 	%r92, [%r7+80];
	ld.shared.u32 	%r93, [%r10+2560];
	mad.lo.s32 	%r94, %r93, %r92, %r91;
	ld.shared.u32 	%r95, [%r7+84];
	ld.shared.u32 	%r96, [%r10+2688];
	mad.lo.s32 	%r97, %r96, %r95, %r94;
	ld.shared.u32 	%r98, [%r7+88];
	ld.shared.u32 	%r99, [%r10+2816];
	mad.lo.s32 	%r100, %r99, %r98, %r97;
	ld.shared.u32 	%r101, [%r7+92];
	ld.shared.u32 	%r102, [%r10+2944];
	mad.lo.s32 	%r103, %r102, %r101, %r100;
	ld.shared.u32 	%r104, [%r7+96];
	ld.shared.u32 	%r105, [%r10+3072];
	mad.lo.s32 	%r106, %r105, %r104, %r103;
	ld.shared.u32 	%r107, [%r7+100];
	ld.shared.u32 	%r108, [%r10+3200];
	mad.lo.s32 	%r109, %r108, %r107, %r106;
	ld.shared.u32 	%r110, [%r7+104];
	ld.shared.u32 	%r111, [%r10+3328];
	mad.lo.s32 	%r112, %r111, %r110, %r109;
	ld.shared.u32 	%r113, [%r7+108];
	ld.shared.u32 	%r114, [%r10+3456];
	mad.lo.s32 	%r115, %r114, %r113, %r112;
	ld.shared.u32 	%r116, [%r7+112];
	ld.shared.u32 	%r117, [%r10+3584];
	mad.lo.s32 	%r118, %r117, %r116, %r115;
	ld.shared.u32 	%r119, [%r7+116];
	ld.shared.u32 	%r120, [%r10+3712];
	mad.lo.s32 	%r121, %r120, %r119, %r118;
	ld.shared.u32 	%r122, [%r7+120];
	ld.shared.u32 	%r123, [%r10+3840];
	mad.lo.s32 	%r124, %r123, %r122, %r121;
	ld.shared.u32 	%r125, [%r7+124];
	ld.shared.u32 	%r126, [%r10+3968];
	mad.lo.s32 	%r131, %r126, %r125, %r124;
	bar.sync 	0;
	add.s32 	%r130, %r130, 32;
	add.s32 	%r129, %r129, %r3;
	add.s32 	%r128, %r128, 32;
	setp.lt.s32 	%p2, %r128, %r20;
	@%p2 bra 	$L__BB0_2;
	add.s32 	%r127, %r6, %r4;
	cvta.to.global.u64 	%rd10, %rd5;
	mul.wide.s32 	%rd11, %r127, 4;
	add.s64 	%rd12, %rd10, %rd11;
	st.global.u32 	[%rd12], %r131;
$L__BB0_4:
	ret;

}


// ===== COMPILED SASS (sm_100) =====

	.target	sm_100

	.elftype	@"ET_EXEC"


//--------------------- .note.nv.tkinfo           --------------------------
	.section	.note.nv.tkinfo,"",@"SHT_NOTE"
	.sectionflags	@"SHF_NOTE_NV_TKINFO"
	.tkinfo
        /*0018*/ 	.word	0x00000002
        /*0030*/ 	.string	""
        /*0030*/ 	.string	"ptxas"
        /*0030*/ 	.string	"Cuda compilation tools, release 13.0, V13.0.88"
        /*0030*/ 	.string	"Build cuda_13.0.r13.0/compiler.36424714_0"
        /*0030*/ 	.string	"-arch sm_100 -m 64 "



//--------------------- .note.nv.cuinfo           --------------------------
	.section	.note.nv.cuinfo,"",@"SHT_NOTE"
	.sectionflags	@"SHF_NOTE_NV_CUINFO"
        /*0018*/ 	.short	0x0002
        /*001a*/ 	.short	0x0064
        /*001c*/ 	.short	0x0082
	.zero		2


//--------------------- .nv.info                  --------------------------
	.section	.nv.info,"",@"SHT_CUDA_INFO"
	.align	4


	//----- nvinfo : EIATTR_REGCOUNT
	.align		4
        /*0000*/ 	.byte	0x04, 0x2f
        /*0002*/ 	.short	(.L_1 - .L_0)
	.align		4
.L_0:
        /*0004*/ 	.word	index@(_Z6matmulPiS_S_i)
        /*0008*/ 	.word	0x00000020


	//----- nvinfo : EIATTR_FRAME_SIZE
	.align		4
.L_1:
        /*000c*/ 	.byte	0x04, 0x11
        /*000e*/ 	.short	(.L_3 - .L_2)
	.align		4
.L_2:
        /*0010*/ 	.word	index@(_Z6matmulPiS_S_i)
        /*0014*/ 	.word	0x00000000


	//----- nvinfo : EIATTR_MIN_STACK_SIZE
	.align		4
.L_3:
        /*0018*/ 	.byte	0x04, 0x12
        /*001a*/ 	.short	(.L_5 - .L_4)
	.align		4
.L_4:
        /*001c*/ 	.word	index@(_Z6matmulPiS_S_i)
        /*0020*/ 	.word	0x00000000
.L_5:


//--------------------- .nv.compat                --------------------------
	.section	.nv.compat,"",@"SHT_CUDA_COMPAT_INFO"
	.align	4
        /*0000*/ 	.byte	0x02, 0x09, 0x00, 0x00, 0x02, 0x02, 0x01, 0x00, 0x02, 0x05, 0x05, 0x00, 0x03, 0x07, 0x01, 0x01
        /*0010*/ 	.byte	0x02, 0x03, 0x00, 0x00, 0x02, 0x06, 0x01, 0x00, 0x04, 0x0b, 0x08, 0x00, 0x09, 0x00, 0x00, 0x00
        /*0020*/ 	.byte	0x00, 0x00, 0x00, 0x00


//--------------------- .nv.info._Z6matmulPiS_S_i --------------------------
	.section	.nv.info._Z6matmulPiS_S_i,"",@"SHT_CUDA_INFO"
	.sectionflags	@""
	.align	4


	//----- nvinfo : EIATTR_CUDA_API_VERSION
	.align		4
        /*0000*/ 	.byte	0x04, 0x37
        /*0002*/ 	.short	(.L_7 - .L_6)
.L_6:
        /*0004*/ 	.word	0x00000082


	//----- nvinfo : EIATTR_KPARAM_INFO
	.align		4
.L_7:
        /*0008*/ 	.byte	0x04, 0x17
        /*000a*/ 	.short	(.L_9 - .L_8)
.L_8:
        /*000c*/ 	.word	0x00000000
        /*0010*/ 	.short	0x0003
        /*0012*/ 	.short	0x0018
        /*0014*/ 	.byte	0x00, 0xf0, 0x11, 0x00


	//----- nvinfo : EIATTR_KPARAM_INFO
	.align		4
.L_9:
        /*0018*/ 	.byte	0x04, 0x17
        /*001a*/ 	.short	(.L_11 - .L_10)
.L_10:
        /*001c*/ 	.word	0x00000000
        /*0020*/ 	.short	0x0002
        /*0022*/ 	.short	0x0010
        /*0024*/ 	.byte	0x00, 0xf5, 0x21, 0x00


	//----- nvinfo : EIATTR_KPARAM_INFO
	.align		4
.L_11:
        /*0028*/ 	.byte	0x04, 0x17
        /*002a*/ 	.short	(.L_13 - .L_12)
.L_12:
        /*002c*/ 	.word	0x00000000
        /*0030*/ 	.short	0x0001
        /*0032*/ 	.short	0x0008
        /*0034*/ 	.byte	0x00, 0xf5, 0x21, 0x00


	//----- nvinfo : EIATTR_KPARAM_INFO
	.align		4
.L_13:
        /*0038*/ 	.byte	0x04, 0x17
        /*003a*/ 	.short	(.L_15 - .L_14)
.L_14:
        /*003c*/ 	.word	0x00000000
        /*0040*/ 	.short	0x0000
        /*0042*/ 	.short	0x0000
        /*0044*/ 	.byte	0x00, 0xf5, 0x21, 0x00


	//----- nvinfo : EIATTR_SPARSE_MMA_MASK
	.align		4
.L_15:
        /*0048*/ 	.byte	0x03, 0x50
        /*004a*/ 	.short	0x0000


	//----- nvinfo : EIATTR_MAXREG_COUNT
	.align		4
        /*004c*/ 	.byte	0x03, 0x1b
        /*004e*/ 	.short	0x00ff


	//----- nvinfo : EIATTR_NUM_BARRIERS
	.align		4
        /*0050*/ 	.byte	0x02, 0x4c
        /*0052*/ 	.byte	0x01
	.zero		1


	//----- nvinfo : EIATTR_MERCURY_ISA_VERSION
	.align		4
        /*0054*/ 	.byte	0x03, 0x5f
        /*0056*/ 	.short	0x0101


	//----- nvinfo : EIATTR_VRC_CTA_INIT_COUNT
	.align		4
        /*0058*/ 	.byte	0x02, 0x4a
	.zero		1
	.zero		1


	//----- nvinfo : EIATTR_EXIT_INSTR_OFFSETS
	.align		4
        /*005c*/ 	.byte	0x04, 0x1c
        /*005e*/ 	.short	(.L_17 - .L_16)


	//   ....[0]....
.L_16:
        /*0060*/ 	.word	0x00000080


	//   ....[1]....
        /*0064*/ 	.word	0x00000760


	//----- nvinfo : EIATTR_CBANK_PARAM_SIZE
	.align		4
.L_17:
        /*0068*/ 	.byte	0x03, 0x19
        /*006a*/ 	.short	0x001c


	//----- nvinfo : EIATTR_PARAM_CBANK
	.align		4
        /*006c*/ 	.byte	0x04, 0x0a
        /*006e*/ 	.short	(.L_19 - .L_18)
	.align		4
.L_18:
        /*0070*/ 	.word	index@(.nv.constant0._Z6matmulPiS_S_i)
        /*0074*/ 	.short	0x0380
        /*0076*/ 	.short	0x001c


	//----- nvinfo : EIATTR_SW_WAR
	.align		4
.L_19:
        /*0078*/ 	.byte	0x04, 0x36
        /*007a*/ 	.short	(.L_21 - .L_20)
.L_20:
        /*007c*/ 	.word	0x00000008
.L_21:


//--------------------- .nv.callgraph             --------------------------
	.section	.nv.callgraph,"",@"SHT_CUDA_CALLGRAPH"
	.align	4
	.sectionentsize	8
	.align		4
        /*0000*/ 	.word	0x00000000
	.align		4
        /*0004*/ 	.word	0xffffffff
	.align		4
        /*0008*/ 	.word	0x00000000
	.align		4
        /*000c*/ 	.word	0xfffffffe
	.align		4
        /*0010*/ 	.word	0x00000000
	.align		4
        /*0014*/ 	.word	0xfffffffd
	.align		4
        /*0018*/ 	.word	0x00000000
	.align		4
        /*001c*/ 	.word	0xfffffffc


//--------------------- .text._Z6matmulPiS_S_i    --------------------------
	.section	.text._Z6matmulPiS_S_i,"ax",@progbits
	.align	128
        .global         _Z6matmulPiS_S_i
        .type           _Z6matmulPiS_S_i,@function
        .size           _Z6matmulPiS_S_i,(.L_x_2 - _Z6matmulPiS_S_i)
        .other          _Z6matmulPiS_S_i,@"STO_CUDA_ENTRY STV_DEFAULT"
_Z6matmulPiS_S_i:
.text._Z6matmulPiS_S_i:
[----:B------:R-:W-:Y:S01]  /*0000*/  LDC R1, c[0x0][0x37c] ;  /* 0x0000df00ff017b82 */ /* 0x000fe20000000800 */
[----:B------:R-:W0:Y:S01]  /*0010*/  S2R R5, SR_TID.X ;  /* 0x0000000000057919 */ /* 0x000e220000002100 */
[----:B------:R-:W1:Y:S01]  /*0020*/  LDCU UR9, c[0x0][0x398] ;  /* 0x00007300ff0977ac */ /* 0x000e620008000800 */
[----:B------:R-:W0:Y:S02]  /*0030*/  S2R R0, SR_TID.Y ;  /* 0x0000000000007919 */ /* 0x000e240000002200 */
[----:B0-----:R-:W-:Y:S01]  /*0040*/  VIMNMX R2, PT, PT, R5, R0, !PT ;  /* 0x0000000005027248 */ /* 0x001fe20007fe0100 */
[----:B-1----:R-:W-:-:S03]  /*0050*/  IMAD R3, R0, UR9, R5 ;  /* 0x0000000900037c24 */ /* 0x002fc6000f8e0205 */
[----:B------:R-:W-:Y:S02]  /*0060*/  ISETP.GE.AND P0, PT, R2, UR9, PT ;  /* 0x0000000902007c0c */ /* 0x000fe4000bf06270 */
[----:B------:R-:W0:Y:S11]  /*0070*/  S2R R2, SR_CTAID.X ;  /* 0x0000000000027919 */ /* 0x000e360000002500 */
[----:B------:R-:W-:Y:S05]  /*0080*/  @P0 EXIT ;  /* 0x000000000000094d */ /* 0x000fea0003800000 */
[----:B------:R-:W1:Y:S01]  /*0090*/  S2UR UR6, SR_CgaCtaId ;  /* 0x00000000000679c3 */ /* 0x000e620000008800 */
[----:B------:R-:W-:Y:S01]  /*00a0*/  UMOV UR4, 0x400 ;  /* 0x0000040000047882 */ /* 0x000fe20000000000 */
[----:B------:R-:W-:Y:S01]  /*00b0*/  USHF.L.U32 UR8, UR9, 0x5, URZ ;  /* 0x0000000509087899 */ /* 0x000fe200080006ff */
[----:B0-----:R-:W-:Y:S01]  /*00c0*/  LEA R7, R2, R3, 0x5 ;  /* 0x0000000302077211 */ /* 0x001fe200078e28ff */
[----:B------:R-:W-:Y:S01]  /*00d0*/  UIADD3 UR5, UPT, UPT, UR4, 0x1000, URZ ;  /* 0x0000100004057890 */ /* 0x000fe2000fffe0ff */
[----:B------:R-:W-:Y:S01]  /*00e0*/  HFMA2 R23, -RZ, RZ, 0, 0 ;  /* 0x00000000ff177431 */ /* 0x000fe200000001ff */
[----:B------:R-:W0:Y:S01]  /*00f0*/  LDCU.64 UR10, c[0x0][0x358] ;  /* 0x00006b00ff0a77ac */ /* 0x000e220008000a00 */
[----:B------:R-:W-:Y:S01]  /*0100*/  MOV R4, R7 ;  /* 0x0000000700047202 */ /* 0x000fe20000000f00 */
[----:B------:R-:W2:Y:S08]  /*0110*/  S2UR UR7, SR_CTAID.Y ;  /* 0x00000000000779c3 */ /* 0x000eb00000002600 */
[----:B------:R-:W3:Y:S08]  /*0120*/  LDC.64 R16, c[0x0][0x380] ;  /* 0x0000e000ff107b82 */ /* 0x000ef00000000a00 */
[----:B------:R-:W4:Y:S01]  /*0130*/  LDC.64 R18, c[0x0][0x388] ;  /* 0x0000e200ff127b82 */ /* 0x000f220000000a00 */
[----:B-1----:R-:W-:-:S02]  /*0140*/  ULEA UR4, UR6, UR4, 0x18 ;  /* 0x0000000406047291 */ /* 0x002fc4000f8ec0ff */
[----:B------:R-:W-:-:S04]  /*0150*/  ULEA UR6, UR6, UR5, 0x18 ;  /* 0x0000000506067291 */ /* 0x000fc8000f8ec0ff */
[C---:B------:R-:W-:Y:S01]  /*0160*/  LEA R6, R0.reuse, UR4, 0x7 ;  /* 0x0000000400067c11 */ /* 0x040fe2000f8e38ff */
[----:B--2---:R-:W-:Y:S01]  /*0170*/  UIMAD UR5, UR8, UR7, URZ ;  /* 0x00000007080572a4 */ /* 0x004fe2000f8e02ff */
[C---:B------:R-:W-:Y:S01]  /*0180*/  LEA R2, R5.reuse, UR6, 0x2 ;  /* 0x0000000605027c11 */ /* 0x040fe2000f8e10ff */
[----:B------:R-:W-:Y:S01]  /*0190*/  UMOV UR4, URZ ;  /* 0x000000ff00047c82 */ /* 0x000fe20008000000 */
[----:B------:R-:W-:Y:S02]  /*01a0*/  LEA R5, R5, R6, 0x2 ;  /* 0x0000000605057211 */ /* 0x000fe400078e10ff */
[----:B------:R-:W-:Y:S02]  /*01b0*/  LEA R0, R0, R2, 0x7 ;  /* 0x0000000200007211 */ /* 0x000fe400078e38ff */
[----:B0-----:R-:W-:-:S07]  /*01c0*/  IADD3 R3, PT, PT, R3, UR5, RZ ;  /* 0x0000000503037c10 */ /* 0x001fce000fffe0ff */
.L_x_0:
[----:B---3--:R-:W-:-:S04]  /*01d0*/  IMAD.WIDE R8, R3, 0x4, R16 ;  /* 0x0000000403087825 */ /* 0x008fc800078e0210 */
[C---:B----4-:R-:W-:Y:S01]  /*01e0*/  IMAD.WIDE R24, R4.reuse, 0x4, R18 ;  /* 0x0000000404187825 */ /* 0x050fe200078e0212 */
[----:B------:R-:W2:Y:S05]  /*01f0*/  LDG.E R26, desc[UR10][R8.64] ;  /* 0x0000000a081a7981 */ /* 0x000eaa000c1e1900 */
[----:B------:R-:W3:Y:S01]  /*0200*/  LDG.E R25, desc[UR10][R24.64] ;  /* 0x0000000a18197981 */ /* 0x000ee2000c1e1900 */
[----:B------:R-:W-:Y:S01]  /*0210*/  UIADD3 UR4, UPT, UPT, UR4, 0x20, URZ ;  /* 0x0000002004047890 */ /* 0x000fe2000fffe0ff */
[----:B------:R-:W-:Y:S02]  /*0220*/  IADD3 R3, PT, PT, R3, 0x20, RZ ;  /* 0x0000002003037810 */ /* 0x000fe40007ffe0ff */
[----:B------:R-:W-:Y:S01]  /*0230*/  IADD3 R4, PT, PT, R4, UR8, RZ ;  /* 0x0000000804047c10 */ /* 0x000fe2000fffe0ff */
[----:B------:R-:W-:Y:S01]  /*0240*/  UISETP.GE.AND UP0, UPT, UR4, UR9, UPT ;  /* 0x000000090400728c */ /* 0x000fe2000bf06270 */
[----:B--2---:R-:W-:Y:S04]  /*0250*/  STS [R5], R26 ;  /* 0x0000001a05007388 */ /* 0x004fe80000000800 */
[----:B---3--:R-:W-:Y:S01]  /*0260*/  STS [R0], R25 ;  /* 0x0000001900007388 */ /* 0x008fe20000000800 */
[----:B------:R-:W-:Y:S06]  /*0270*/  BAR.SYNC.DEFER_BLOCKING 0x0 ;  /* 0x0000000000007b1d */ /* 0x000fec0000010000 */
[----:B------:R-:W-:Y:S04]  /*0280*/  LDS R28, [R2] ;  /* 0x00000000021c7984 */ /* 0x000fe80000000800 */
[----:B------:R-:W0:Y:S04]  /*0290*/  LDS.128 R12, [R6] ;  /* 0x00000000060c7984 */ /* 0x000e280000000c00 */
[----:B------:R-:W1:Y:S04]  /*02a0*/  LDS R29, [R2+0x80] ;  /* 0x00008000021d7984 */ /* 0x000e680000000800 */
[----:B------:R-:W2:Y:S04]  /*02b0*/  LDS R27, [R2+0x100] ;  /* 0x00010000021b7984 */ /* 0x000ea80000000800 */
[----:B------:R-:W3:Y:S04]  /*02c0*/  LDS R20, [R2+0x180] ;  /* 0x0001800002147984 */ /* 0x000ee80000000800 */
[----:B------:R-:W-:Y:S04]  /*02d0*/  LDS R21, [R2+0x200] ;  /* 0x0002000002157984 */ /* 0x000fe80000000800 */
[----:B------:R-:W4:Y:S04]  /*02e0*/  LDS.128 R8, [R6+0x10] ;  /* 0x0000100006087984 */ /* 0x000f280000000c00 */
[----:B------:R-:W5:Y:S04]  /*02f0*/  LDS R22, [R2+0x280] ;  /* 0x0002800002167984 */ /* 0x000f680000000800 */
[----:B------:R-:W5:Y:S04]  /*0300*/  LDS R25, [R2+0x300] ;  /* 0x0003000002197984 */ /* 0x000f680000000800 */
[----:B------:R-:W5:Y:S01]  /*0310*/  LDS R24, [R2+0x380] ;  /* 0x0003800002187984 */ /* 0x000f620000000800 */
[----:B0-----:R-:W-:-:S03]  /*0320*/  IMAD R12, R12, R28, R23 ;  /* 0x0000001c0c0c7224 */ /* 0x001fc600078e0217 */
[----:B------:R-:W-:Y:S01]  /*0330*/  LDS R23, [R2+0x400] ;  /* 0x0004000002177984 */ /* 0x000fe20000000800 */
[----:B-1----:R-:W-:-:S04]  /*0340*/  IMAD R12, R29, R13, R12 ;  /* 0x0000000d1d0c7224 */ /* 0x002fc800078e020c */
[----:B--2---:R-:W-:-:S04]  /*0350*/  IMAD R12, R27, R14, R12 ;  /* 0x0000000e1b0c7224 */ /* 0x004fc800078e020c */
[----:B---3--:R-:W-:Y:S02]  /*0360*/  IMAD R26, R20, R15, R12 ;  /* 0x0000000f141a7224 */ /* 0x008fe400078e020c */
[----:B------:R-:W0:Y:S04]  /*0370*/  LDS.128 R12, [R6+0x20] ;  /* 0x00002000060c7984 */ /* 0x000e280000000c00 */
[----:B------:R-:W1:Y:S01]  /*0380*/  LDS R20, [R2+0x480] ;  /* 0x0004800002147984 */ /* 0x000e620000000800 */
[----:B----4-:R-:W-:-:S03]  /*0390*/  IMAD R8, R8, R21, R26 ;  /* 0x0000001508087224 */ /* 0x010fc600078e021a */
[----:B------:R-:W2:Y:S01]  /*03a0*/  LDS R21, [R2+0x500] ;  /* 0x0005000002157984 */ /* 0x000ea20000000800 */
[----:B-----5:R-:W-:-:S03]  /*03b0*/  IMAD R8, R22, R9, R8 ;  /* 0x0000000916087224 */ /* 0x020fc600078e0208 */
[----:B------:R-:W3:Y:S01]  /*03c0*/  LDS R26, [R2+0x580] ;  /* 0x00058000021a7984 */ /* 0x000ee20000000800 */
[----:B------:R-:W-:-:S03]  /*03d0*/  IMAD R8, R25, R10, R8 ;  /* 0x0000000a19087224 */ /* 0x000fc600078e0208 */
[----:B------:R-:W-:Y:S01]  /*03e0*/  LDS R25, [R2+0x600] ;  /* 0x0006000002197984 */ /* 0x000fe20000000800 */
[----:B------:R-:W-:-:S03]  /*03f0*/  IMAD R24, R24, R11, R8 ;  /* 0x0000000b18187224 */ /* 0x000fc600078e0208 */
[----:B------:R-:W4:Y:S04]  /*0400*/  LDS.128 R8, [R6+0x30] ;  /* 0x0000300006087984 */ /* 0x000f280000000c00 */
[----:B------:R-:W5:Y:S01]  /*0410*/  LDS R22, [R2+0x680] ;  /* 0x0006800002167984 */ /* 0x000f620000000800 */
[----:B0-----:R-:W-:-:S03]  /*0420*/  IMAD R12, R12, R23, R24 ;  /* 0x000000170c0c7224 */ /* 0x001fc600078e0218 */
[----:B------:R-:W0:Y:S01]  /*0430*/  LDS R23, [R2+0x700] ;  /* 0x0007000002177984 */ /* 0x000e220000000800 */
[----:B-1----:R-:W-:-:S03]  /*0440*/  IMAD R12, R20, R13, R12 ;  /* 0x0000000d140c7224 */ /* 0x002fc600078e020c */
[----:B------:R-:W1:Y:S01]  /*0450*/  LDS R24, [R2+0x780] ;  /* 0x0007800002187984 */ /* 0x000e620000000800 */
[----:B--2---:R-:W-:-:S03]  /*0460*/  IMAD R12, R21, R14, R12 ;  /* 0x0000000e150c7224 */ /* 0x004fc600078e020c */
[----:B------:R-:W-:Y:S01]  /*0470*/  LDS R21, [R2+0x800] ;  /* 0x0008000002157984 */ /* 0x000fe20000000800 */
[----:B---3--:R-:W-:-:S03]  /*0480*/  IMAD R26, R26, R15, R12 ;  /* 0x0000000f1a1a7224 */ /* 0x008fc600078e020c */
[----:B------:R-:W2:Y:S04]  /*0490*/  LDS.128 R12, [R6+0x40] ;  /* 0x00004000060c7984 */ /* 0x000ea80000000c00 */
[----:B------:R-:W3:Y:S01]  /*04a0*/  LDS R20, [R2+0x880] ;  /* 0x0008800002147984 */ /* 0x000ee20000000800 */
[----:B----4-:R-:W-:-:S03]  /*04b0*/  IMAD R8, R8, R25, R26 ;  /* 0x0000001908087224 */ /* 0x010fc600078e021a */
[----:B------:R-:W4:Y:S01]  /*04c0*/  LDS R25, [R2+0x900] ;  /* 0x0009000002197984 */ /* 0x000f220000000800 */
[----:B-----5:R-:W-:-:S03]  /*04d0*/  IMAD R8, R22, R9, R8 ;  /* 0x0000000916087224 */ /* 0x020fc600078e0208 */
[----:B------:R-:W5:Y:S04]  /*04e0*/  LDS R26, [R2+0x980] ;  /* 0x00098000021a7984 */ /* 0x000f680000000800 */
[----:B------:R-:W-:Y:S01]  /*04f0*/  LDS R22, [R2+0xa80] ;  /* 0x000a800002167984 */ /* 0x000fe20000000800 */
[----:B0-----:R-:W-:-:S03]  /*0500*/  IMAD R8, R23, R10, R8 ;  /* 0x0000000a17087224 */ /* 0x001fc600078e0208 */
[----:B------:R-:W-:Y:S01]  /*0510*/  LDS R23, [R2+0xa00] ;  /* 0x000a000002177984 */ /* 0x000fe20000000800 */
[----:B-1----:R-:W-:-:S03]  /*0520*/  IMAD R24, R24, R11, R8 ;  /* 0x0000000b18187224 */ /* 0x002fc600078e0208 */
[----:B------:R-:W0:Y:S01]  /*0530*/  LDS.128 R8, [R6+0x50] ;  /* 0x0000500006087984 */ /* 0x000e220000000c00 */
[----:B--2---:R-:W-:-:S03]  /*0540*/  IMAD R12, R12, R21, R24 ;  /* 0x000000150c0c7224 */ /* 0x004fc600078e0218 */
[----:B------:R-:W1:Y:S01]  /*0550*/  LDS R21, [R2+0xb00] ;  /* 0x000b000002157984 */ /* 0x000e620000000800 */
[----:B---3--:R-:W-:-:S03]  /*0560*/  IMAD R12, R20, R13, R12 ;  /* 0x0000000d140c7224 */ /* 0x008fc600078e020c */
[----:B------:R-:W2:Y:S01]  /*0570*/  LDS R20, [R2+0xb80] ;  /* 0x000b800002147984 */ /* 0x000ea20000000800 */
[----:B----4-:R-:W-:-:S03]  /*0580*/  IMAD R12, R25, R14, R12 ;  /* 0x0000000e190c7224 */ /* 0x010fc600078e020c */
[----:B------:R-:W-:Y:S01]  /*0590*/  LDS R25, [R2+0xc00] ;  /* 0x000c000002197984 */ /* 0x000fe20000000800 */
[----:B-----5:R-:W-:-:S03]  /*05a0*/  IMAD R26, R26, R15, R12 ;  /* 0x0000000f1a1a7224 */ /* 0x020fc600078e020c */
[----:B------:R-:W3:Y:S04]  /*05b0*/  LDS.128 R12, [R6+0x60] ;  /* 0x00006000060c7984 */ /* 0x000ee80000000c00 */
[----:B------:R-:W4:Y:S01]  /*05c0*/  LDS R24, [R2+0xc80] ;  /* 0x000c800002187984 */ /* 0x000f220000000800 */
[----:B0-----:R-:W-:-:S03]  /*05d0*/  IMAD R8, R8, R23, R26 ;  /* 0x0000001708087224 */ /* 0x001fc600078e021a */
[----:B------:R-:W0:Y:S01]  /*05e0*/  LDS R23, [R2+0xd00] ;  /* 0x000d000002177984 */ /* 0x000e220000000800 */
[----:B------:R-:W-:-:S03]  /*05f0*/  IMAD R8, R22, R9, R8 ;  /* 0x0000000916087224 */ /* 0x000fc600078e0208 */
[----:B------:R-:W5:Y:S01]  /*0600*/  LDS R22, [R2+0xd80] ;  /* 0x000d800002167984 */ /* 0x000f620000000800 */
[----:B-1----:R-:W-:-:S03]  /*0610*/  IMAD R8, R21, R10, R8 ;  /* 0x0000000a15087224 */ /* 0x002fc600078e0208 */
[----:B------:R-:W-:Y:S01]  /*0620*/  LDS R21, [R2+0xe00] ;  /* 0x000e000002157984 */ /* 0x000fe20000000800 */
[----:B--2---:R-:W-:-:S03]  /*0630*/  IMAD R26, R20, R11, R8 ;  /* 0x0000000b141a7224 */ /* 0x004fc600078e0208 */
[----:B------:R-:W1:Y:S04]  /*0640*/  LDS.128 R8, [R6+0x70] ;  /* 0x0000700006087984 */ /* 0x000e680000000c00 */
[----:B------:R-:W2:Y:S01]  /*0650*/  LDS R20, [R2+0xe80] ;  /* 0x000e800002147984 */ /* 0x000ea20000000800 */
[----:B---3--:R-:W-:-:S03]  /*0660*/  IMAD R26, R12, R25, R26 ;  /* 0x000000190c1a7224 */ /* 0x008fc600078e021a */
[----:B------:R-:W3:Y:S01]  /*0670*/  LDS R25, [R2+0xf00] ;  /* 0x000f000002197984 */ /* 0x000ee20000000800 */
[----:B----4-:R-:W-:-:S03]  /*0680*/  IMAD R13, R24, R13, R26 ;  /* 0x0000000d180d7224 */ /* 0x010fc600078e021a */
[----:B------:R-:W4:Y:S01]  /*0690*/  LDS R12, [R2+0xf80] ;  /* 0x000f8000020c7984 */ /* 0x000f220000000800 */
[----:B0-----:R-:W-:-:S04]  /*06a0*/  IMAD R13, R23, R14, R13 ;  /* 0x0000000e170d7224 */ /* 0x001fc800078e020d */
[----:B-----5:R-:W-:-:S04]  /*06b0*/  IMAD R13, R22, R15, R13 ;  /* 0x0000000f160d7224 */ /* 0x020fc800078e020d */
[----:B-1----:R-:W-:-:S04]  /*06c0*/  IMAD R8, R8, R21, R13 ;  /* 0x0000001508087224 */ /* 0x002fc800078e020d */
[----:B--2---:R-:W-:-:S04]  /*06d0*/  IMAD R8, R20, R9, R8 ;  /* 0x0000000914087224 */ /* 0x004fc800078e0208 */
[----:B---3--:R-:W-:-:S04]  /*06e0*/  IMAD R8, R25, R10, R8 ;  /* 0x0000000a19087224 */ /* 0x008fc800078e0208 */
[----:B----4-:R-:W-:Y:S01]  /*06f0*/  IMAD R23, R12, R11, R8 ;  /* 0x0000000b0c177224 */ /* 0x010fe200078e0208 */
[----:B------:R-:W-:Y:S06]  /*0700*/  BAR.SYNC.DEFER_BLOCKING 0x0 ;  /* 0x0000000000007b1d */ /* 0x000fec0000010000 */
[----:B------:R-:W-:Y:S05]  /*0710*/  BRA.U !UP0, `(.L_x_0) ;  /* 0xfffffff908ac7547 */ /* 0x000fea000b83ffff */
[----:B------:R-:W0:Y:S01]  /*0720*/  LDC.64 R2, c[0x0][0x390] ;  /* 0x0000e400ff027b82 */ /* 0x000e220000000a00 */
[----:B------:R-:W-:-:S05]  /*0730*/  IADD3 R7, PT, PT, R7, UR5, RZ ;  /* 0x0000000507077c10 */ /* 0x000fca000fffe0ff */
[----:B0-----:R-:W-:-:S05]  /*0740*/  IMAD.WIDE R2, R7, 0x4, R2 ;  /* 0x0000000407027825 */ /* 0x001fca00078e0202 */
[----:B------:R-:W-:Y:S01]  /*0750*/  STG.E desc[UR10][R2.64], R23 ;  /* 0x0000001702007986 */ /* 0x000fe2000c10190a */
[----:B------:R-:W-:Y:S05]  /*0760*/  EXIT ;  /* 0x000000000000794d */ /* 0x000fea0003800000 */
.L_x_1:
[----:B------:R-:W-:-:S00]  /*0770*/  BRA `(.L_x_1) ;  /* 0xfffffffc00fc7947 */ /* 0x000fc0000383ffff */
[----:B------:R-:W-:-:S00]  /*0780*/  NOP ;  /* 0x0000000000007918 */ /* 0x000fc00000000000 */
[----:B------:R-:W-:-:S00]  /*0790*/  NOP ;  /* 0x0000000000007918 */ /* 0x000fc00000000000 */
[----:B------:R-:W-:-:S00]  /*07a0*/  NOP ;  /* 0x0000000000007918 */ /* 0x000fc00000000000 */
[----:B------:R-:W-:-:S00]  /*07b0*/  NOP ;  /* 0x0000000000007918 */ /* 0x000fc00000000000 */
[----:B------:R-:W-:-:S00]  /*07c0*/  NOP ;  /* 0x0000000000007918 */ /* 0x000fc00000000000 */
[----:B------:R-:W-:-:S00]  /*07d0*/  NOP ;  /* 0x0000000000007918 */ /* 0x000fc00000000000 */
[----:B------:R-:W-:-:S00]  /*07e0*/  NOP ;  /* 0x0000000000007918 */ /* 0x000fc00000000000 */
[----:B------:R-:W-:-:S00]  /*07f0*/  NOP ;  /* 0x0000000000007918 */ /* 0x000fc00000000000 */
.L_x_2:


//--------------------- .nv.shared._Z6matmulPiS_S_i --------------------------
	.section	.nv.shared._Z6matmulPiS_S_i,"aw",@nobits
	.sectionflags	@""
	.align	4
.nv.shared._Z6matmulPiS_S_i:
	.zero		9216


//--------------------- .nv.shared.reserved.0     --------------------------
	.section	.nv.shared.reserved.0,"aw",@nobits
	.weak		__nv_reservedSMEM_offset_0_alias
	.size		__nv_reservedSMEM_offset_0_alias, 0, 64
	.other		__nv_reservedSMEM_offset_0_alias,@"STO_CUDA_RESERVED_SHARED STV_DEFAULT"
__nv_reservedSMEM_offset_0_alias:
	.zero		0
	.zero		64


//--------------------- .nv.constant0._Z6matmulPiS_S_i --------------------------
	.section	.nv.constant0._Z6matmulPiS_S_i,"a",@progbits
	.sectionflags	@""
	.align	4
.nv.constant0._Z6matmulPiS_S_i:
	.zero		924


//--------------------- SYMBOLS --------------------------

	.type		.nv.reservedSmem.offset0,@object
	.size		.nv.reservedSmem.offset0,0x4
	.type		.nv.reservedSmem.cap,@object
	.size		.nv.reservedSmem.cap,0x4
